	.headerflags	@"EF_CUDA_TEXMODE_UNIFIED EF_CUDA_64BIT_ADDRESS EF_CUDA_ACCELERATORS EF_CUDA_SM90 EF_CUDA_VIRTUAL_SM(EF_CUDA_SM90)"
	.elftype	@"ET_EXEC"


//--------------------- .nv.info                  --------------------------
	.section	.nv.info,"",@"SHT_CUDA_INFO"
	.align	4


	//----- nvinfo : EIATTR_REGCOUNT
	.align		4
        /*0000*/ 	.byte	0x04, 0x2f
        /*0002*/ 	.short	(.L_3 - .L_2)
	.align		4
.L_2:
        /*0004*/ 	.word	index@(triton_poi_fused__native_batch_norm_legit_no_training_add_relu_10)
        /*0008*/ 	.word	0x0000001d


	//----- nvinfo : EIATTR_MIN_STACK_SIZE
	.align		4
.L_3:
        /*000c*/ 	.byte	0x04, 0x12
        /*000e*/ 	.short	(.L_5 - .L_4)
	.align		4
.L_4:
        /*0010*/ 	.word	index@(triton_poi_fused__native_batch_norm_legit_no_training_add_relu_10)
        /*0014*/ 	.word	0x00000000


	//----- nvinfo : EIATTR_FRAME_SIZE
	.align		4
.L_5:
        /*0018*/ 	.byte	0x04, 0x11
        /*001a*/ 	.short	(.L_7 - .L_6)
	.align		4
.L_6:
        /*001c*/ 	.word	index@(triton_poi_fused__native_batch_norm_legit_no_training_add_relu_10)
        /*0020*/ 	.word	0x00000000


	//----- nvinfo : EIATTR_MIN_STACK_SIZE
	.align		4
.L_7:
        /*0024*/ 	.byte	0x04, 0x12
        /*0026*/ 	.short	(.L_9 - .L_8)
	.align		4
.L_8:
        /*0028*/ 	.word	index@(triton_poi_fused__native_batch_norm_legit_no_training_add_relu_10)
        /*002c*/ 	.word	0x00000000
.L_9:


//--------------------- .nv.info.triton_poi_fused__native_batch_norm_legit_no_training_add_relu_10 --------------------------
	.section	.nv.info.triton_poi_fused__native_batch_norm_legit_no_training_add_relu_10,"",@"SHT_CUDA_INFO"
	.sectionflags	@""
	.align	4


	//----- nvinfo : EIATTR_CUDA_API_VERSION
	.align		4
        /*0000*/ 	.byte	0x04, 0x37
        /*0002*/ 	.short	(.L_11 - .L_10)
.L_10:
        /*0004*/ 	.word	0x0000007c


	//----- nvinfo : EIATTR_KPARAM_INFO
	.align		4
.L_11:
        /*0008*/ 	.byte	0x04, 0x17
        /*000a*/ 	.short	(.L_13 - .L_12)
.L_12:
        /*000c*/ 	.word	0x00000000
        /*0010*/ 	.short	0x0009
        /*0012*/ 	.short	0x0044
        /*0014*/ 	.byte	0x00, 0xf0, 0x11, 0x00


	//----- nvinfo : EIATTR_KPARAM_INFO
	.align		4
.L_13:
        /*0018*/ 	.byte	0x04, 0x17
        /*001a*/ 	.short	(.L_15 - .L_14)
.L_14:
        /*001c*/ 	.word	0x00000000
        /*0020*/ 	.short	0x0008
        /*0022*/ 	.short	0x0040
        /*0024*/ 	.byte	0x00, 0xf0, 0x11, 0x00


	//----- nvinfo : EIATTR_KPARAM_INFO
	.align		4
.L_15:
        /*0028*/ 	.byte	0x04, 0x17
        /*002a*/ 	.short	(.L_17 - .L_16)
.L_16:
        /*002c*/ 	.word	0x00000000
        /*0030*/ 	.short	0x0007
        /*0032*/ 	.short	0x0038
        /*0034*/ 	.byte	0x00, 0xf4, 0x21, 0x00


	//----- nvinfo : EIATTR_KPARAM_INFO
	.align		4
.L_17:
        /*0038*/ 	.byte	0x04, 0x17
        /*003a*/ 	.short	(.L_19 - .L_18)
.L_18:
        /*003c*/ 	.word	0x00000000
        /*0040*/ 	.short	0x0006
        /*0042*/ 	.short	0x0030
        /*0044*/ 	.byte	0x00, 0xf4, 0x21, 0x00


	//----- nvinfo : EIATTR_KPARAM_INFO
	.align		4
.L_19:
        /*0048*/ 	.byte	0x04, 0x17
        /*004a*/ 	.short	(.L_21 - .L_20)
.L_20:
        /*004c*/ 	.word	0x00000000
        /*0050*/ 	.short	0x0005
        /*0052*/ 	.short	0x0028
        /*0054*/ 	.byte	0x00, 0xf4, 0x21, 0x00


	//----- nvinfo : EIATTR_KPARAM_INFO
	.align		4
.L_21:
        /*0058*/ 	.byte	0x04, 0x17
        /*005a*/ 	.short	(.L_23 - .L_22)
.L_22:
        /*005c*/ 	.word	0x00000000
        /*0060*/ 	.short	0x0004
        /*0062*/ 	.short	0x0020
        /*0064*/ 	.byte	0x00, 0xf4, 0x21, 0x00


	//----- nvinfo : EIATTR_KPARAM_INFO
	.align		4
.L_23:
        /*0068*/ 	.byte	0x04, 0x17
        /*006a*/ 	.short	(.L_25 - .L_24)
.L_24:
        /*006c*/ 	.word	0x00000000
        /*0070*/ 	.short	0x0003
        /*0072*/ 	.short	0x0018
        /*0074*/ 	.byte	0x00, 0xf4, 0x21, 0x00


	//----- nvinfo : EIATTR_KPARAM_INFO
	.align		4
.L_25:
        /*0078*/ 	.byte	0x04, 0x17
        /*007a*/ 	.short	(.L_27 - .L_26)
.L_26:
        /*007c*/ 	.word	0x00000000
        /*0080*/ 	.short	0x0002
        /*0082*/ 	.short	0x0010
        /*0084*/ 	.byte	0x00, 0xf4, 0x21, 0x00


	//----- nvinfo : EIATTR_KPARAM_INFO
	.align		4
.L_27:
        /*0088*/ 	.byte	0x04, 0x17
        /*008a*/ 	.short	(.L_29 - .L_28)
.L_28:
        /*008c*/ 	.word	0x00000000
        /*0090*/ 	.short	0x0001
        /*0092*/ 	.short	0x0008
        /*0094*/ 	.byte	0x00, 0xf4, 0x21, 0x00


	//----- nvinfo : EIATTR_KPARAM_INFO
	.align		4
.L_29:
        /*0098*/ 	.byte	0x04, 0x17
        /*009a*/ 	.short	(.L_31 - .L_30)
.L_30:
        /*009c*/ 	.word	0x00000000
        /*00a0*/ 	.short	0x0000
        /*00a2*/ 	.short	0x0000
        /*00a4*/ 	.byte	0x00, 0xf4, 0x21, 0x00


	//----- nvinfo : EIATTR_SPARSE_MMA_MASK
	.align		4
.L_31:
        /*00a8*/ 	.byte	0x03, 0x50
        /*00aa*/ 	.short	0x0000


	//----- nvinfo : EIATTR_MAXREG_COUNT
	.align		4
        /*00ac*/ 	.byte	0x03, 0x1b
        /*00ae*/ 	.short	0x00ff


	//----- nvinfo : EIATTR_EXIT_INSTR_OFFSETS
	.align		4
        /*00b0*/ 	.byte	0x04, 0x1c
        /*00b2*/ 	.short	(.L_33 - .L_32)


	//   ....[0]....
.L_32:
        /*00b4*/ 	.word	0x000005a0


	//   ....[1]....
        /*00b8*/ 	.word	0x000005f0


	//----- nvinfo : EIATTR_REQNTID
	.align		4
.L_33:
        /*00bc*/ 	.byte	0x04, 0x10
        /*00be*/ 	.short	(.L_35 - .L_34)
.L_34:
        /*00c0*/ 	.word	0x00000080
        /*00c4*/ 	.word	0x00000001
        /*00c8*/ 	.word	0x00000001


	//----- nvinfo : EIATTR_CBANK_PARAM_SIZE
	.align		4
.L_35:
        /*00cc*/ 	.byte	0x03, 0x19
        /*00ce*/ 	.short	0x0048


	//----- nvinfo : EIATTR_PARAM_CBANK
	.align		4
        /*00d0*/ 	.byte	0x04, 0x0a
        /*00d2*/ 	.short	(.L_37 - .L_36)
	.align		4
.L_36:
        /*00d4*/ 	.word	index@(.nv.constant0.triton_poi_fused__native_batch_norm_legit_no_training_add_relu_10)
        /*00d8*/ 	.short	0x0210
        /*00da*/ 	.short	0x0048


	//----- nvinfo : EIATTR_SW_WAR
	.align		4
.L_37:
        /*00dc*/ 	.byte	0x04, 0x36
        /*00de*/ 	.short	(.L_39 - .L_38)
.L_38:
        /*00e0*/ 	.word	0x00000008
.L_39:


//--------------------- .nv.callgraph             --------------------------
	.section	.nv.callgraph,"",@"SHT_CUDA_CALLGRAPH"
	.align	4
	.sectionentsize	8
	.align		4
        /*0000*/ 	.word	0x00000000
	.align		4
        /*0004*/ 	.word	0xffffffff
	.align		4
        /*0008*/ 	.word	0x00000000
	.align		4
        /*000c*/ 	.word	0xfffffffe
	.align		4
        /*0010*/ 	.word	0x00000000
	.align		4
        /*0014*/ 	.word	0xfffffffd
	.align		4
        /*0018*/ 	.word	0x00000000
	.align		4
        /*001c*/ 	.word	0xfffffffc


//--------------------- .nv.constant4             --------------------------
	.section	.nv.constant4,"a",@progbits
	.align	8
	.align		8
.nv.constant4:
        /*0000*/ 	.dword	_$_str
	.align		8
        /*0008*/ 	.dword	_$_str_$_2


//--------------------- .text.triton_poi_fused__native_batch_norm_legit_no_training_add_relu_10 --------------------------
	.section	.text.triton_poi_fused__native_batch_norm_legit_no_training_add_relu_10,"ax",@progbits
	.sectionflags	@"SHF_BARRIERS=1"
	.align	128
        .global         triton_poi_fused__native_batch_norm_legit_no_training_add_relu_10
        .type           triton_poi_fused__native_batch_norm_legit_no_training_add_relu_10,@function
        .size           triton_poi_fused__native_batch_norm_legit_no_training_add_relu_10,(.L_x_1 - triton_poi_fused__native_batch_norm_legit_no_training_add_relu_10)
        .other          triton_poi_fused__native_batch_norm_legit_no_training_add_relu_10,@"STO_CUDA_ENTRY STV_DEFAULT"
triton_poi_fused__native_batch_norm_legit_no_training_add_relu_10:
.text.triton_poi_fused__native_batch_norm_legit_no_training_add_relu_10:
[----:B------:R-:W0:Y:S01]  /*0000*/  LDC R1, c[0x0][0x28] ;  /* 0x00000a00ff017b82 */ /* 0x000e220000000800 */
[----:B------:R-:W1:Y:S07]  /*0010*/  S2R R2, SR_CTAID.Y ;  /* 0x0000000000027919 */ /* 0x000e6e0000002600 */
[----:B------:R-:W2:Y:S01]  /*0020*/  LDC.64 R4, c[0x0][0x220] ;  /* 0x00008800ff047b82 */ /* 0x000ea20000000a00 */
[----:B------:R-:W-:Y:S01]  /*0030*/  CS2R R14, SRZ ;  /* 0x00000000000e7805 */ /* 0x000fe2000001ff00 */
[----:B------:R-:W-:Y:S01]  /*0040*/  ULDC.64 UR6, c[0x0][0x208] ;  /* 0x0000820000067ab9 */ /* 0x000fe20000000a00 */
[----:B------:R-:W3:Y:S01]  /*0050*/  S2R R12, SR_TID.X ;  /* 0x00000000000c7919 */ /* 0x000ee20000002100 */
[----:B------:R-:W4:Y:S04]  /*0060*/  S2R R13, SR_CTAID.X ;  /* 0x00000000000d7919 */ /* 0x000f280000002500 */
[----:B------:R-:W5:Y:S08]  /*0070*/  LDC.64 R6, c[0x0][0x210] ;  /* 0x00008400ff067b82 */ /* 0x000f700000000a00 */
[----:B------:R-:W5:Y:S08]  /*0080*/  LDC.64 R10, c[0x0][0x228] ;  /* 0x00008a00ff0a7b82 */ /* 0x000f700000000a00 */
[----:B------:R-:W5:Y:S01]  /*0090*/  LDC.64 R8, c[0x0][0x230] ;  /* 0x00008c00ff087b82 */ /* 0x000f620000000a00 */
[----:B-1----:R-:W-:-:S02]  /*00a0*/  SHF.R.S32.HI R0, RZ, 0x1f, R2 ;  /* 0x0000001fff007819 */ /* 0x002fc40000011402 */
[----:B------:R-:W-:Y:S02]  /*00b0*/  ISETP.GE.AND P0, PT, R2, 0x40, PT ;  /* 0x000000400200780c */ /* 0x000fe40003f06270 */
[----:B------:R-:W-:-:S04]  /*00c0*/  LEA.HI R0, R0, R2, RZ, 0x4 ;  /* 0x0000000200007211 */ /* 0x000fc800078f20ff */
[----:B------:R-:W-:-:S05]  /*00d0*/  LOP3.LUT R19, R0, 0xfffffff0, RZ, 0xc0, !PT ;  /* 0xfffffff000137812 */ /* 0x000fca00078ec0ff */
[----:B------:R-:W-:Y:S02]  /*00e0*/  IMAD.IADD R19, R2, 0x1, -R19 ;  /* 0x0000000102137824 */ /* 0x000fe400078e0a13 */
[----:B------:R-:W1:Y:S02]  /*00f0*/  LDC.64 R2, c[0x0][0x218] ;  /* 0x00008600ff027b82 */ /* 0x000e640000000a00 */
[----:B--2---:R-:W-:-:S05]  /*0100*/  IMAD.WIDE R4, R19, 0x4, R4 ;  /* 0x0000000413047825 */ /* 0x004fca00078e0204 */
[----:B------:R2:W5:Y:S01]  /*0110*/  @!P0 LDG.E.EL R14, desc[UR6][R4.64] ;  /* 0x00000006040e8981 */ /* 0x000562000c2e1900 */
[----:B---3--:R-:W-:Y:S02]  /*0120*/  SHF.L.U32 R16, R12, 0x1, RZ ;  /* 0x000000010c107819 */ /* 0x008fe400000006ff */
[----:B------:R-:W-:Y:S02]  /*0130*/  SHF.R.S32.HI R24, RZ, 0x4, R0 ;  /* 0x00000004ff187819 */ /* 0x000fe40000011400 */
[----:B------:R-:W-:-:S03]  /*0140*/  LOP3.LUT R16, R16, 0xfe, RZ, 0xc0, !PT ;  /* 0x000000fe10107812 */ /* 0x000fc600078ec0ff */
[----:B------:R-:W-:Y:S01]  /*0150*/  IMAD R0, R24, 0x1000, R19 ;  /* 0x0000100018007824 */ /* 0x000fe200078e0213 */
[----:B----4-:R-:W-:-:S04]  /*0160*/  PRMT R17, R16, 0x6540, R13 ;  /* 0x0000654010117816 */ /* 0x010fc8000000000d */
[C---:B--2---:R-:W-:Y:S02]  /*0170*/  LEA R5, R17.reuse, R0, 0x4 ;  /* 0x0000000011057211 */ /* 0x044fe400078e20ff */
[----:B------:R-:W-:Y:S01]  /*0180*/  ISETP.LT.AND P1, PT, R17, 0x100, !P0 ;  /* 0x000001001100780c */ /* 0x000fe20004721270 */
[----:B------:R-:W-:Y:S01]  /*0190*/  HFMA2.MMA R18, -RZ, RZ, 0, 0 ;  /* 0x00000000ff127435 */ /* 0x000fe200000001ff */
[----:B-1----:R-:W-:Y:S02]  /*01a0*/  IMAD.WIDE R22, R19, 0x4, R2 ;  /* 0x0000000413167825 */ /* 0x002fe400078e0202 */
[----:B------:R-:W1:Y:S02]  /*01b0*/  LDC.64 R2, c[0x0][0x238] ;  /* 0x00008e00ff027b82 */ /* 0x000e640000000a00 */
[C---:B------:R-:W-:Y:S01]  /*01c0*/  VIADD R21, R5.reuse, 0x10 ;  /* 0x0000001005157836 */ /* 0x040fe20000000000 */
[----:B------:R-:W2:Y:S01]  /*01d0*/  @!P0 LDG.E.EL R15, desc[UR6][R22.64] ;  /* 0x00000006160f8981 */ /* 0x000ea2000c2e1900 */
[----:B-----5:R-:W-:Y:S01]  /*01e0*/  IMAD.WIDE R4, R5, 0x4, R6 ;  /* 0x0000000405047825 */ /* 0x020fe200078e0206 */
[----:B------:R-:W-:-:S03]  /*01f0*/  LEA R26, R24, R19, 0x6 ;  /* 0x00000013181a7211 */ /* 0x000fc600078e30ff */
[----:B------:R-:W-:Y:S01]  /*0200*/  IMAD.MOV.U32 R20, RZ, RZ, RZ ;  /* 0x000000ffff147224 */ /* 0x000fe200078e00ff */
[----:B------:R3:W2:Y:S01]  /*0210*/  @P1 LDG.E.EL R18, desc[UR6][R4.64] ;  /* 0x0000000604121981 */ /* 0x0006a2000c2e1900 */
[----:B------:R-:W-:-:S04]  /*0220*/  IMAD.WIDE R6, R21, 0x4, R6 ;  /* 0x0000000415067825 */ /* 0x000fc800078e0206 */
[C---:B0-----:R-:W-:Y:S01]  /*0230*/  IMAD.WIDE R10, R19.reuse, 0x4, R10 ;  /* 0x00000004130a7825 */ /* 0x041fe200078e020a */
[----:B------:R0:W4:Y:S03]  /*0240*/  @P1 LDG.E.EL R20, desc[UR6][R6.64] ;  /* 0x0000000606141981 */ /* 0x000126000c2e1900 */
[----:B------:R-:W-:Y:S01]  /*0250*/  IMAD.WIDE R8, R19, 0x4, R8 ;  /* 0x0000000413087825 */ /* 0x000fe200078e0208 */
[----:B------:R-:W-:Y:S01]  /*0260*/  MOV R19, RZ ;  /* 0x000000ff00137202 */ /* 0x000fe20000000f00 */
[----:B------:R-:W5:Y:S02]  /*0270*/  S2UR UR5, SR_CgaCtaId ;  /* 0x00000000000579c3 */ /* 0x000f640000008800 */
[----:B------:R-:W-:Y:S02]  /*0280*/  IMAD.MOV.U32 R24, RZ, RZ, RZ ;  /* 0x000000ffff187224 */ /* 0x000fe400078e00ff */
[----:B------:R-:W-:Y:S01]  /*0290*/  IMAD.U32 R17, R26, 0x100, R17 ;  /* 0x000001001a117824 */ /* 0x000fe200078e0011 */
[----:B------:R0:W4:Y:S03]  /*02a0*/  @!P0 LDG.E.EL R19, desc[UR6][R8.64] ;  /* 0x0000000608138981 */ /* 0x000126000c2e1900 */
[----:B---3--:R-:W3:Y:S01]  /*02b0*/  LDC.64 R4, c[0x0][0x240] ;  /* 0x00009000ff047b82 */ /* 0x008ee20000000a00 */
[----:B------:R-:W4:Y:S01]  /*02c0*/  @!P0 LDG.E.EL R24, desc[UR6][R10.64] ;  /* 0x000000060a188981 */ /* 0x000f22000c2e1900 */
[----:B------:R-:W-:-:S05]  /*02d0*/  IADD3 R23, R17, 0x2000, RZ ;  /* 0x0000200011177810 */ /* 0x000fca0007ffe0ff */
[----:B-1----:R-:W-:Y:S01]  /*02e0*/  IMAD.WIDE R22, R23, 0x4, R2 ;  /* 0x0000000417167825 */ /* 0x002fe200078e0202 */
[----:B------:R-:W-:-:S06]  /*02f0*/  CS2R R2, SRZ ;  /* 0x0000000000027805 */ /* 0x000fcc000001ff00 */
[----:B------:R-:W4:Y:S01]  /*0300*/  @P1 LDG.E.EL.64 R2, desc[UR6][R22.64] ;  /* 0x0000000616021981 */ /* 0x000f22000c2e1b00 */
[----:B0-----:R-:W-:Y:S01]  /*0310*/  IMAD.MOV.U32 R7, RZ, RZ, 0x3e800000 ;  /* 0x3e800000ff077424 */ /* 0x001fe200078e00ff */
[----:B------:R-:W-:Y:S02]  /*0320*/  UMOV UR4, 0x400 ;  /* 0x0000040000047882 */ /* 0x000fe40000000000 */
[----:B-----5:R-:W-:Y:S01]  /*0330*/  UPRMT UR4, UR5, 0x654, UR4 ;  /* 0x0000065405047896 */ /* 0x020fe20008000004 */
[----:B---3--:R-:W-:-:S05]  /*0340*/  IMAD.WIDE R4, R17, 0x4, R4 ;  /* 0x0000000411047825 */ /* 0x008fca00078e0204 */
[----:B------:R-:W-:Y:S02]  /*0350*/  LEA R16, R16, UR4, 0x2 ;  /* 0x0000000410107c11 */ /* 0x000fe4000f8e10ff */
[----:B------:R-:W-:-:S04]  /*0360*/  LOP3.LUT R12, R12, 0x7f, RZ, 0xc0, !PT ;  /* 0x0000007f0c0c7812 */ /* 0x000fc800078ec0ff */
[C---:B------:R-:W-:Y:S02]  /*0370*/  LEA R8, R12.reuse, UR4, 0x2 ;  /* 0x000000040c087c11 */ /* 0x040fe4000f8e10ff */
[----:B------:R-:W-:-:S04]  /*0380*/  PRMT R13, R12, 0x6540, R13 ;  /* 0x000065400c0d7816 */ /* 0x000fc8000000000d */
[----:B------:R-:W-:Y:S01]  /*0390*/  LOP3.LUT R9, R13, 0x80, RZ, 0xfc, !PT ;  /* 0x000000800d097812 */ /* 0x000fe200078efcff */
[----:B------:R-:W-:-:S04]  /*03a0*/  FADD R14, R14, 9.9999997473787516356e-06 ;  /* 0x3727c5ac0e0e7421 */ /* 0x000fc80000000000 */
[----:B------:R-:W0:Y:S02]  /*03b0*/  MUFU.SQRT R6, R14 ;  /* 0x0000000e00067308 */ /* 0x000e240000002000 */
[C---:B0-----:R-:W-:Y:S02]  /*03c0*/  FSETP.GT.AND P2, PT, R6.reuse, 8.50705917302346158658e+37, PT ;  /* 0x7e8000000600780b */ /* 0x041fe40003f44000 */
[----:B------:R-:W-:-:S11]  /*03d0*/  FSETP.GEU.AND P3, PT, R6, 1.175494350822287508e-38, PT ;  /* 0x008000000600780b */ /* 0x000fd60003f6e000 */
[----:B------:R-:W-:-:S04]  /*03e0*/  @P2 FMUL R6, R6, 0.25 ;  /* 0x3e80000006062820 */ /* 0x000fc80000400000 */
[----:B------:R-:W-:-:S06]  /*03f0*/  @!P3 FMUL R6, R6, 16777216 ;  /* 0x4b8000000606b820 */ /* 0x000fcc0000400000 */
[----:B------:R-:W0:Y:S01]  /*0400*/  MUFU.RCP R6, R6 ;  /* 0x0000000600067308 */ /* 0x000e220000001000 */
[----:B------:R-:W-:Y:S01]  /*0410*/  FSEL R7, R7, 1, P2 ;  /* 0x3f80000007077808 */ /* 0x000fe20001000000 */
[----:B--2---:R-:W-:-:S04]  /*0420*/  FADD R18, -R15, R18 ;  /* 0x000000120f127221 */ /* 0x004fc80000000100 */
[----:B------:R-:W-:Y:S01]  /*0430*/  @!P3 FMUL R7, R7, 16777216 ;  /* 0x4b8000000707b820 */ /* 0x000fe20000400000 */
[----:B----4-:R-:W-:-:S03]  /*0440*/  FADD R20, -R15, R20 ;  /* 0x000000140f147221 */ /* 0x010fc60000000100 */
[----:B0-----:R-:W-:-:S04]  /*0450*/  FMUL R7, R6, R7 ;  /* 0x0000000706077220 */ /* 0x001fc80000400000 */
[-C--:B------:R-:W-:Y:S01]  /*0460*/  FMUL R18, R18, R7.reuse ;  /* 0x0000000712127220 */ /* 0x080fe20000400000 */
[----:B------:R-:W-:Y:S02]  /*0470*/  FMUL R20, R20, R7 ;  /* 0x0000000714147220 */ /* 0x000fe40000400000 */
[----:B------:R-:W0:Y:S01]  /*0480*/  LDC.64 R6, c[0x0][0x248] ;  /* 0x00009200ff067b82 */ /* 0x000e220000000a00 */
[-CC-:B------:R-:W-:Y:S01]  /*0490*/  FFMA R18, R18, R24.reuse, R19.reuse ;  /* 0x0000001812127223 */ /* 0x180fe20000000013 */
[----:B------:R-:W-:-:S04]  /*04a0*/  FFMA R20, R20, R24, R19 ;  /* 0x0000001814147223 */ /* 0x000fc80000000013 */
[----:B------:R-:W-:Y:S02]  /*04b0*/  FSETP.GEU.AND P2, PT, R18, RZ, PT ;  /* 0x000000ff1200720b */ /* 0x000fe40003f4e000 */
[----:B------:R-:W-:Y:S02]  /*04c0*/  FSETP.GEU.AND P3, PT, R20, RZ, PT ;  /* 0x000000ff1400720b */ /* 0x000fe40003f6e000 */
[----:B------:R-:W-:Y:S02]  /*04d0*/  FSEL R18, R18, RZ, P2 ;  /* 0x000000ff12127208 */ /* 0x000fe40001000000 */
[----:B------:R-:W-:-:S03]  /*04e0*/  FSEL R19, R20, RZ, P3 ;  /* 0x000000ff14137208 */ /* 0x000fc60001800000 */
[----:B------:R-:W-:Y:S02]  /*04f0*/  FADD R14, R18, R2 ;  /* 0x00000002120e7221 */ /* 0x000fe40000000000 */
[----:B------:R-:W-:Y:S01]  /*0500*/  FADD R15, R19, R3 ;  /* 0x00000003130f7221 */ /* 0x000fe20000000000 */
[----:B------:R-:W-:Y:S04]  /*0510*/  @P1 STG.E.64 desc[UR6][R4.64], R18 ;  /* 0x0000001204001986 */ /* 0x000fe8000c101b06 */
[----:B------:R-:W-:Y:S01]  /*0520*/  STS.64 [R16], R14 ;  /* 0x0000000e10007388 */ /* 0x000fe20000000a00 */
[----:B------:R-:W-:Y:S06]  /*0530*/  BAR.SYNC.DEFER_BLOCKING 0x0 ;  /* 0x0000000000007b1d */ /* 0x000fec0000010000 */
[----:B------:R-:W1:Y:S01]  /*0540*/  LDS R11, [R8] ;  /* 0x00000000080b7984 */ /* 0x000e620000000800 */
[----:B------:R-:W-:-:S02]  /*0550*/  ISETP.LT.AND P1, PT, R13, 0x100, !P0 ;  /* 0x000001000d00780c */ /* 0x000fc40004721270 */
[----:B------:R-:W-:Y:S02]  /*0560*/  ISETP.LT.AND P0, PT, R9, 0x100, !P0 ;  /* 0x000001000900780c */ /* 0x000fe40004701270 */
[----:B------:R-:W-:-:S05]  /*0570*/  LEA R3, R13, R0, 0x4 ;  /* 0x000000000d037211 */ /* 0x000fca00078e20ff */
[----:B0-----:R-:W-:-:S05]  /*0580*/  IMAD.WIDE R2, R3, 0x4, R6 ;  /* 0x0000000403027825 */ /* 0x001fca00078e0206 */
[----:B-1----:R0:W-:Y:S02]  /*0590*/  @P1 STG.E desc[UR6][R2.64], R11 ;  /* 0x0000000b02001986 */ /* 0x0021e4000c101906 */
[----:B0-----:R-:W-:Y:S05]  /*05a0*/  @!P0 EXIT ;  /* 0x000000000000894d */ /* 0x001fea0003800000 */
[----:B------:R-:W1:Y:S01]  /*05b0*/  LDS R5, [R8+0x200] ;  /* 0x0002000008057984 */ /* 0x000e620000000800 */
[----:B0-----:R-:W-:-:S04]  /*05c0*/  IMAD R3, R9, 0x10, R0 ;  /* 0x0000001009037824 */ /* 0x001fc800078e0200 */
[----:B------:R-:W-:-:S05]  /*05d0*/  IMAD.WIDE R2, R3, 0x4, R6 ;  /* 0x0000000403027825 */ /* 0x000fca00078e0206 */
[----:B-1----:R-:W-:Y:S01]  /*05e0*/  STG.E desc[UR6][R2.64], R5 ;  /* 0x0000000502007986 */ /* 0x002fe2000c101906 */
[----:B------:R-:W-:Y:S05]  /*05f0*/  EXIT ;  /* 0x000000000000794d */ /* 0x000fea0003800000 */
.L_x_0:
[----:B------:R-:W-:-:S00]  /*0600*/  BRA `(.L_x_0) ;  /* 0xfffffffc00fc7947 */ /* 0x000fc0000383ffff */
[----:B------:R-:W-:-:S00]  /*0610*/  NOP ;  /* 0x0000000000007918 */ /* 0x000fc00000000000 */
        /* <DEDUP_REMOVED lines=14> */
.L_x_1:


//--------------------- .nv.global.init           --------------------------
	.section	.nv.global.init,"aw",@progbits
.nv.global.init:
	.type		_$_str,@object
	.size		_$_str,(_$_str_$_2 - _$_str)
_$_str:
        /*0000*/ 	.byte	0x5f, 0x5f, 0x43, 0x55, 0x44, 0x41, 0x5f, 0x46, 0x54, 0x5a, 0x00
	.type		_$_str_$_2,@object
	.size		_$_str_$_2,(.L_1 - _$_str_$_2)
_$_str_$_2:
        /*000b*/ 	.byte	0x5f, 0x5f, 0x43, 0x55, 0x44, 0x41, 0x5f, 0x50, 0x52, 0x45, 0x43, 0x5f, 0x53, 0x51, 0x52, 0x54
        /*001b*/ 	.byte	0x00
.L_1:


//--------------------- .nv.shared.triton_poi_fused__native_batch_norm_legit_no_training_add_relu_10 --------------------------
	.section	.nv.shared.triton_poi_fused__native_batch_norm_legit_no_training_add_relu_10,"aw",@nobits
	.sectionflags	@""
	.align	16
	.zero		1024


//--------------------- .nv.constant0.triton_poi_fused__native_batch_norm_legit_no_training_add_relu_10 --------------------------
	.section	.nv.constant0.triton_poi_fused__native_batch_norm_legit_no_training_add_relu_10,"a",@progbits
	.sectionflags	@""
	.align	4
.nv.constant0.triton_poi_fused__native_batch_norm_legit_no_training_add_relu_10:
	.zero		600
